//
// Generated by NVIDIA NVVM Compiler
//
// Compiler Build ID: CL-36424714
// Cuda compilation tools, release 13.0, V13.0.88
// Based on NVVM 20.0.0
//

.version 9.0
.target sm_100
.address_size 64

	// .globl	_Z6threadPf

.visible .entry _Z6threadPf(
	.param .u64 .ptr .align 1 _Z6threadPf_param_0
)
{
	.reg .b32 	%r<2>;
	.reg .b32 	%f<2>;
	.reg .b64 	%rd<5>;

	ld.param.u64 	%rd1, [_Z6threadPf_param_0];
	cvta.to.global.u64 	%rd2, %rd1;
	mov.u32 	%r1, %tid.x;
	cvt.rn.f32.u32 	%f1, %r1;
	mul.wide.u32 	%rd3, %r1, 4;
	add.s64 	%rd4, %rd2, %rd3;
	st.global.f32 	[%rd4], %f1;
	ret;

}


// ===== COMPILED SASS (sm_100) =====

	.target	sm_100

	.elftype	@"ET_EXEC"


//--------------------- .note.nv.tkinfo           --------------------------
	.section	.note.nv.tkinfo,"",@"SHT_NOTE"
	.sectionflags	@"SHF_NOTE_NV_TKINFO"
	.tkinfo
        /*0018*/ 	.word	0x00000002
        /*0030*/ 	.string	""
        /*0030*/ 	.string	"ptxas"
        /*0030*/ 	.string	"Cuda compilation tools, release 13.0, V13.0.88"
        /*0030*/ 	.string	"Build cuda_13.0.r13.0/compiler.36424714_0"
        /*0030*/ 	.string	"-arch sm_100 -m 64 "



//--------------------- .note.nv.cuinfo           --------------------------
	.section	.note.nv.cuinfo,"",@"SHT_NOTE"
	.sectionflags	@"SHF_NOTE_NV_CUINFO"
        /*0018*/ 	.short	0x0002
        /*001a*/ 	.short	0x0064
        /*001c*/ 	.short	0x0082
	.zero		2


//--------------------- .nv.info                  --------------------------
	.section	.nv.info,"",@"SHT_CUDA_INFO"
	.align	4


	//----- nvinfo : EIATTR_REGCOUNT
	.align		4
        /*0000*/ 	.byte	0x04, 0x2f
        /*0002*/ 	.short	(.L_1 - .L_0)
	.align		4
.L_0:
        /*0004*/ 	.word	index@(_Z6threadPf)
        /*0008*/ 	.word	0x00000008


	//----- nvinfo : EIATTR_FRAME_SIZE
	.align		4
.L_1:
        /*000c*/ 	.byte	0x04, 0x11
        /*000e*/ 	.short	(.L_3 - .L_2)
	.align		4
.L_2:
        /*0010*/ 	.word	index@(_Z6threadPf)
        /*0014*/ 	.word	0x00000000


	//----- nvinfo : EIATTR_MIN_STACK_SIZE
	.align		4
.L_3:
        /*0018*/ 	.byte	0x04, 0x12
        /*001a*/ 	.short	(.L_5 - .L_4)
	.align		4
.L_4:
        /*001c*/ 	.word	index@(_Z6threadPf)
        /*0020*/ 	.word	0x00000000
.L_5:


//--------------------- .nv.compat                --------------------------
	.section	.nv.compat,"",@"SHT_CUDA_COMPAT_INFO"
	.align	4
        /*0000*/ 	.byte	0x02, 0x09, 0x00, 0x00, 0x02, 0x02, 0x01, 0x00, 0x02, 0x05, 0x05, 0x00, 0x03, 0x07, 0x01, 0x01
        /*0010*/ 	.byte	0x02, 0x03, 0x00, 0x00, 0x02, 0x06, 0x01, 0x00, 0x04, 0x0b, 0x08, 0x00, 0x09, 0x00, 0x00, 0x00
        /*0020*/ 	.byte	0x00, 0x00, 0x00, 0x00


//--------------------- .nv.info._Z6threadPf      --------------------------
	.section	.nv.info._Z6threadPf,"",@"SHT_CUDA_INFO"
	.sectionflags	@""
	.align	4


	//----- nvinfo : EIATTR_CUDA_API_VERSION
	.align		4
        /*0000*/ 	.byte	0x04, 0x37
        /*0002*/ 	.short	(.L_7 - .L_6)
.L_6:
        /*0004*/ 	.word	0x00000082


	//----- nvinfo : EIATTR_KPARAM_INFO
	.align		4
.L_7:
        /*0008*/ 	.byte	0x04, 0x17
        /*000a*/ 	.short	(.L_9 - .L_8)
.L_8:
        /*000c*/ 	.word	0x00000000
        /*0010*/ 	.short	0x0000
        /*0012*/ 	.short	0x0000
        /*0014*/ 	.byte	0x00, 0xf5, 0x21, 0x00


	//----- nvinfo : EIATTR_SPARSE_MMA_MASK
	.align		4
.L_9:
        /*0018*/ 	.byte	0x03, 0x50
        /*001a*/ 	.short	0x0000


	//----- nvinfo : EIATTR_MAXREG_COUNT
	.align		4
        /*001c*/ 	.byte	0x03, 0x1b
        /*001e*/ 	.short	0x00ff


	//----- nvinfo : EIATTR_MERCURY_ISA_VERSION
	.align		4
        /*0020*/ 	.byte	0x03, 0x5f
        /*0022*/ 	.short	0x0101


	//----- nvinfo : EIATTR_VRC_CTA_INIT_COUNT
	.align		4
        /*0024*/ 	.byte	0x02, 0x4a
	.zero		1
	.zero		1


	//----- nvinfo : EIATTR_EXIT_INSTR_OFFSETS
	.align		4
        /*0028*/ 	.byte	0x04, 0x1c
        /*002a*/ 	.short	(.L_11 - .L_10)


	//   ....[0]....
.L_10:
        /*002c*/ 	.word	0x00000070


	//----- nvinfo : EIATTR_CBANK_PARAM_SIZE
	.align		4
.L_11:
        /*0030*/ 	.byte	0x03, 0x19
        /*0032*/ 	.short	0x0008


	//----- nvinfo : EIATTR_PARAM_CBANK
	.align		4
        /*0034*/ 	.byte	0x04, 0x0a
        /*0036*/ 	.short	(.L_13 - .L_12)
	.align		4
.L_12:
        /*0038*/ 	.word	index@(.nv.constant0._Z6threadPf)
        /*003c*/ 	.short	0x0380
        /*003e*/ 	.short	0x0008


	//----- nvinfo : EIATTR_SW_WAR
	.align		4
.L_13:
        /*0040*/ 	.byte	0x04, 0x36
        /*0042*/ 	.short	(.L_15 - .L_14)
.L_14:
        /*0044*/ 	.word	0x00000008
.L_15:


//--------------------- .nv.callgraph             --------------------------
	.section	.nv.callgraph,"",@"SHT_CUDA_CALLGRAPH"
	.align	4
	.sectionentsize	8
	.align		4
        /*0000*/ 	.word	0x00000000
	.align		4
        /*0004*/ 	.word	0xffffffff
	.align		4
        /*0008*/ 	.word	0x00000000
	.align		4
        /*000c*/ 	.word	0xfffffffe
	.align		4
        /*0010*/ 	.word	0x00000000
	.align		4
        /*0014*/ 	.word	0xfffffffd
	.align		4
        /*0018*/ 	.word	0x00000000
	.align		4
        /*001c*/ 	.word	0xfffffffc


//--------------------- .text._Z6threadPf         --------------------------
	.section	.text._Z6threadPf,"ax",@progbits
	.align	128
        .global         _Z6threadPf
        .type           _Z6threadPf,@function
        .size           _Z6threadPf,(.L_x_1 - _Z6threadPf)
        .other          _Z6threadPf,@"STO_CUDA_ENTRY STV_DEFAULT"
_Z6threadPf:
.text._Z6threadPf:
[----:B------:R-:W-:Y:S01]  /*0000*/  LDC R1, c[0x0][0x37c] ;  /* 0x0000df00ff017b82 */ /* 0x000fe20000000800 */
[----:B------:R-:W0:Y:S07]  /*0010*/  S2R R5, SR_TID.X ;  /* 0x0000000000057919 */ /* 0x000e2e0000002100 */
[----:B------:R-:W0:Y:S01]  /*0020*/  LDC.64 R2, c[0x0][0x380] ;  /* 0x0000e000ff027b82 */ /* 0x000e220000000a00 */
[----:B------:R-:W1:Y:S01]  /*0030*/  LDCU.64 UR4, c[0x0][0x358] ;  /* 0x00006b00ff0477ac */ /* 0x000e620008000a00 */
[----:B0-----:R-:W-:Y:S01]  /*0040*/  IMAD.WIDE.U32 R2, R5, 0x4, R2 ;  /* 0x0000000405027825 */ /* 0x001fe200078e0002 */
[----:B------:R-:W-:-:S05]  /*0050*/  I2FP.F32.U32 R5, R5 ;  /* 0x0000000500057245 */ /* 0x000fca0000201000 */
[----:B-1----:R-:W-:Y:S01]  /*0060*/  STG.E desc[UR4][R2.64], R5 ;  /* 0x0000000502007986 */ /* 0x002fe2000c101904 */
[----:B------:R-:W-:Y:S05]  /*0070*/  EXIT ;  /* 0x000000000000794d */ /* 0x000fea0003800000 */
.L_x_0:
[----:B------:R-:W-:-:S00]  /*0080*/  BRA `(.L_x_0) ;  /* 0xfffffffc00fc7947 */ /* 0x000fc0000383ffff */
[----:B------:R-:W-:-:S00]  /*0090*/  NOP ;  /* 0x0000000000007918 */ /* 0x000fc00000000000 */
        /* <DEDUP_REMOVED lines=14> */
.L_x_1:


//--------------------- .nv.shared.reserved.0     --------------------------
	.section	.nv.shared.reserved.0,"aw",@nobits
	.weak		__nv_reservedSMEM_offset_0_alias
	.size		__nv_reservedSMEM_offset_0_alias, 0, 64
	.other		__nv_reservedSMEM_offset_0_alias,@"STO_CUDA_RESERVED_SHARED STV_DEFAULT"
__nv_reservedSMEM_offset_0_alias:
	.zero		0
	.zero		64


//--------------------- .nv.constant0._Z6threadPf --------------------------
	.section	.nv.constant0._Z6threadPf,"a",@progbits
	.sectionflags	@""
	.align	4
.nv.constant0._Z6threadPf:
	.zero		904


//--------------------- SYMBOLS --------------------------

	.type		.nv.reservedSmem.offset0,@object
	.size		.nv.reservedSmem.offset0,0x4
